//
// Generated by NVIDIA NVVM Compiler
//
// Compiler Build ID: CL-36424714
// Cuda compilation tools, release 13.0, V13.0.88
// Based on NVVM 20.0.0
//

.version 9.0
.target sm_100
.address_size 64

	// .globl	_Z15MatrixMulKernelPiS_S_ii
// _ZZ15MatrixMulKernelPiS_S_iiE4ds_V has been demoted

.visible .entry _Z15MatrixMulKernelPiS_S_ii(
	.param .u64 .ptr .align 1 _Z15MatrixMulKernelPiS_S_ii_param_0,
	.param .u64 .ptr .align 1 _Z15MatrixMulKernelPiS_S_ii_param_1,
	.param .u64 .ptr .align 1 _Z15MatrixMulKernelPiS_S_ii_param_2,
	.param .u32 _Z15MatrixMulKernelPiS_S_ii_param_3,
	.param .u32 _Z15MatrixMulKernelPiS_S_ii_param_4
)
{
	.reg .pred 	%p<14>;
	.reg .b32 	%r<108>;
	.reg .b64 	%rd<18>;
	// demoted variable
	.shared .align 4 .b8 _ZZ15MatrixMulKernelPiS_S_iiE4ds_V[512];
	ld.param.u64 	%rd6, [_Z15MatrixMulKernelPiS_S_ii_param_0];
	ld.param.u64 	%rd4, [_Z15MatrixMulKernelPiS_S_ii_param_1];
	ld.param.u64 	%rd5, [_Z15MatrixMulKernelPiS_S_ii_param_2];
	ld.param.u32 	%r45, [_Z15MatrixMulKernelPiS_S_ii_param_3];
	ld.param.u32 	%r46, [_Z15MatrixMulKernelPiS_S_ii_param_4];
	cvta.to.global.u64 	%rd1, %rd6;
	mov.u32 	%r48, %ctaid.x;
	mov.u32 	%r1, %tid.x;
	shl.b32 	%r49, %r48, 7;
	add.s32 	%r2, %r49, %r1;
	setp.lt.s32 	%p1, %r46, -126;
	mov.b32 	%r106, 0;
	@%p1 bra 	$L__BB0_24;
	add.s32 	%r51, %r46, -1;
	shr.s32 	%r52, %r51, 31;
	shr.u32 	%r53, %r52, 25;
	add.s32 	%r54, %r51, %r53;
	shr.s32 	%r3, %r54, 7;
	shl.b32 	%r55, %r1, 2;
	mov.u32 	%r56, _ZZ15MatrixMulKernelPiS_S_iiE4ds_V;
	add.s32 	%r4, %r56, %r55;
	mul.lo.s32 	%r5, %r46, %r2;
	cvta.to.global.u64 	%rd2, %rd4;
	mov.b32 	%r93, 0;
	mov.u32 	%r106, %r93;
$L__BB0_2:
	shl.b32 	%r8, %r93, 7;
	add.s32 	%r9, %r8, %r1;
	setp.ge.s32 	%p2, %r9, %r46;
	mov.b32 	%r95, 0;
	@%p2 bra 	$L__BB0_4;
	mul.wide.u32 	%rd7, %r9, 4;
	add.s64 	%rd8, %rd2, %rd7;
	ld.global.u32 	%r95, [%rd8];
$L__BB0_4:
	setp.ge.s32 	%p3, %r2, %r45;
	st.shared.u32 	[%r4], %r95;
	bar.sync 	0;
	@%p3 bra 	$L__BB0_23;
	add.s32 	%r12, %r8, %r5;
	mov.b32 	%r96, 0;
	cvt.s64.s32 	%rd12, %r12;
$L__BB0_6:
	add.s32 	%r15, %r8, %r96;
	setp.ge.s32 	%p4, %r15, %r46;
	shl.b32 	%r60, %r96, 2;
	add.s32 	%r16, %r56, %r60;
	mov.b32 	%r98, 0;
	@%p4 bra 	$L__BB0_8;
	add.s32 	%r62, %r15, %r5;
	mul.wide.s32 	%rd9, %r62, 4;
	add.s64 	%rd10, %rd1, %rd9;
	ld.global.u32 	%r63, [%rd10];
	ld.shared.u32 	%r64, [%r16];
	mul.lo.s32 	%r98, %r64, %r63;
$L__BB0_8:
	add.s32 	%r19, %r98, %r106;
	add.s32 	%r66, %r15, 1;
	setp.ge.s32 	%p5, %r66, %r46;
	cvt.s64.s32 	%rd11, %r96;
	add.s64 	%rd13, %rd12, %rd11;
	shl.b64 	%rd14, %rd13, 2;
	add.s64 	%rd3, %rd1, %rd14;
	mov.b32 	%r99, 0;
	@%p5 bra 	$L__BB0_10;
	ld.global.u32 	%r67, [%rd3+4];
	ld.shared.u32 	%r68, [%r16+4];
	mul.lo.s32 	%r99, %r68, %r67;
$L__BB0_10:
	add.s32 	%r22, %r99, %r19;
	add.s32 	%r70, %r15, 2;
	setp.ge.s32 	%p6, %r70, %r46;
	mov.b32 	%r100, 0;
	@%p6 bra 	$L__BB0_12;
	ld.global.u32 	%r71, [%rd3+8];
	ld.shared.u32 	%r72, [%r16+8];
	mul.lo.s32 	%r100, %r72, %r71;
$L__BB0_12:
	add.s32 	%r25, %r100, %r22;
	add.s32 	%r74, %r15, 3;
	setp.ge.s32 	%p7, %r74, %r46;
	mov.b32 	%r101, 0;
	@%p7 bra 	$L__BB0_14;
	ld.global.u32 	%r75, [%rd3+12];
	ld.shared.u32 	%r76, [%r16+12];
	mul.lo.s32 	%r101, %r76, %r75;
$L__BB0_14:
	add.s32 	%r28, %r101, %r25;
	add.s32 	%r78, %r15, 4;
	setp.ge.s32 	%p8, %r78, %r46;
	mov.b32 	%r102, 0;
	@%p8 bra 	$L__BB0_16;
	ld.global.u32 	%r79, [%rd3+16];
	ld.shared.u32 	%r80, [%r16+16];
	mul.lo.s32 	%r102, %r80, %r79;
$L__BB0_16:
	add.s32 	%r31, %r102, %r28;
	add.s32 	%r82, %r15, 5;
	setp.ge.s32 	%p9, %r82, %r46;
	mov.b32 	%r103, 0;
	@%p9 bra 	$L__BB0_18;
	ld.global.u32 	%r83, [%rd3+20];
	ld.shared.u32 	%r84, [%r16+20];
	mul.lo.s32 	%r103, %r84, %r83;
$L__BB0_18:
	add.s32 	%r34, %r103, %r31;
	add.s32 	%r86, %r15, 6;
	setp.ge.s32 	%p10, %r86, %r46;
	mov.b32 	%r104, 0;
	@%p10 bra 	$L__BB0_20;
	ld.global.u32 	%r87, [%rd3+24];
	ld.shared.u32 	%r88, [%r16+24];
	mul.lo.s32 	%r104, %r88, %r87;
$L__BB0_20:
	add.s32 	%r37, %r104, %r34;
	add.s32 	%r90, %r15, 7;
	setp.ge.s32 	%p11, %r90, %r46;
	mov.b32 	%r105, 0;
	@%p11 bra 	$L__BB0_22;
	ld.global.u32 	%r91, [%rd3+28];
	ld.shared.u32 	%r92, [%r16+28];
	mul.lo.s32 	%r105, %r92, %r91;
$L__BB0_22:
	add.s32 	%r106, %r105, %r37;
	add.s32 	%r96, %r96, 8;
	setp.ne.s32 	%p12, %r96, 128;
	@%p12 bra 	$L__BB0_6;
$L__BB0_23:
	bar.sync 	0;
	add.s32 	%r43, %r93, 1;
	setp.ne.s32 	%p13, %r93, %r3;
	mov.u32 	%r93, %r43;
	@%p13 bra 	$L__BB0_2;
$L__BB0_24:
	cvta.to.global.u64 	%rd15, %rd5;
	mul.wide.u32 	%rd16, %r2, 4;
	add.s64 	%rd17, %rd15, %rd16;
	st.global.u32 	[%rd17], %r106;
	ret;

}


// ===== COMPILED SASS (sm_100) =====

	.target	sm_100

	.elftype	@"ET_EXEC"


//--------------------- .note.nv.tkinfo           --------------------------
	.section	.note.nv.tkinfo,"",@"SHT_NOTE"
	.sectionflags	@"SHF_NOTE_NV_TKINFO"
	.tkinfo
        /*0018*/ 	.word	0x00000002
        /*0030*/ 	.string	""
        /*0030*/ 	.string	"ptxas"
        /*0030*/ 	.string	"Cuda compilation tools, release 13.0, V13.0.88"
        /*0030*/ 	.string	"Build cuda_13.0.r13.0/compiler.36424714_0"
        /*0030*/ 	.string	"-arch sm_100 -m 64 "



//--------------------- .note.nv.cuinfo           --------------------------
	.section	.note.nv.cuinfo,"",@"SHT_NOTE"
	.sectionflags	@"SHF_NOTE_NV_CUINFO"
        /*0018*/ 	.short	0x0002
        /*001a*/ 	.short	0x0064
        /*001c*/ 	.short	0x0082
	.zero		2


//--------------------- .nv.info                  --------------------------
	.section	.nv.info,"",@"SHT_CUDA_INFO"
	.align	4


	//----- nvinfo : EIATTR_REGCOUNT
	.align		4
        /*0000*/ 	.byte	0x04, 0x2f
        /*0002*/ 	.short	(.L_1 - .L_0)
	.align		4
.L_0:
        /*0004*/ 	.word	index@(_Z15MatrixMulKernelPiS_S_ii)
        /*0008*/ 	.word	0x0000001d


	//----- nvinfo : EIATTR_FRAME_SIZE
	.align		4
.L_1:
        /*000c*/ 	.byte	0x04, 0x11
        /*000e*/ 	.short	(.L_3 - .L_2)
	.align		4
.L_2:
        /*0010*/ 	.word	index@(_Z15MatrixMulKernelPiS_S_ii)
        /*0014*/ 	.word	0x00000000


	//----- nvinfo : EIATTR_MIN_STACK_SIZE
	.align		4
.L_3:
        /*0018*/ 	.byte	0x04, 0x12
        /*001a*/ 	.short	(.L_5 - .L_4)
	.align		4
.L_4:
        /*001c*/ 	.word	index@(_Z15MatrixMulKernelPiS_S_ii)
        /*0020*/ 	.word	0x00000000
.L_5:


//--------------------- .nv.compat                --------------------------
	.section	.nv.compat,"",@"SHT_CUDA_COMPAT_INFO"
	.align	4
        /*0000*/ 	.byte	0x02, 0x09, 0x00, 0x00, 0x02, 0x02, 0x01, 0x00, 0x02, 0x05, 0x05, 0x00, 0x03, 0x07, 0x01, 0x01
        /*0010*/ 	.byte	0x02, 0x03, 0x00, 0x00, 0x02, 0x06, 0x01, 0x00, 0x04, 0x0b, 0x08, 0x00, 0x09, 0x00, 0x00, 0x00
        /*0020*/ 	.byte	0x00, 0x00, 0x00, 0x00


//--------------------- .nv.info._Z15MatrixMulKernelPiS_S_ii --------------------------
	.section	.nv.info._Z15MatrixMulKernelPiS_S_ii,"",@"SHT_CUDA_INFO"
	.sectionflags	@""
	.align	4


	//----- nvinfo : EIATTR_CUDA_API_VERSION
	.align		4
        /*0000*/ 	.byte	0x04, 0x37
        /*0002*/ 	.short	(.L_7 - .L_6)
.L_6:
        /*0004*/ 	.word	0x00000082


	//----- nvinfo : EIATTR_KPARAM_INFO
	.align		4
.L_7:
        /*0008*/ 	.byte	0x04, 0x17
        /*000a*/ 	.short	(.L_9 - .L_8)
.L_8:
        /*000c*/ 	.word	0x00000000
        /*0010*/ 	.short	0x0004
        /*0012*/ 	.short	0x001c
        /*0014*/ 	.byte	0x00, 0xf0, 0x11, 0x00


	//----- nvinfo : EIATTR_KPARAM_INFO
	.align		4
.L_9:
        /*0018*/ 	.byte	0x04, 0x17
        /*001a*/ 	.short	(.L_11 - .L_10)
.L_10:
        /*001c*/ 	.word	0x00000000
        /*0020*/ 	.short	0x0003
        /*0022*/ 	.short	0x0018
        /*0024*/ 	.byte	0x00, 0xf0, 0x11, 0x00


	//----- nvinfo : EIATTR_KPARAM_INFO
	.align		4
.L_11:
        /*0028*/ 	.byte	0x04, 0x17
        /*002a*/ 	.short	(.L_13 - .L_12)
.L_12:
        /*002c*/ 	.word	0x00000000
        /*0030*/ 	.short	0x0002
        /*0032*/ 	.short	0x0010
        /*0034*/ 	.byte	0x00, 0xf5, 0x21, 0x00


	//----- nvinfo : EIATTR_KPARAM_INFO
	.align		4
.L_13:
        /*0038*/ 	.byte	0x04, 0x17
        /*003a*/ 	.short	(.L_15 - .L_14)
.L_14:
        /*003c*/ 	.word	0x00000000
        /*0040*/ 	.short	0x0001
        /*0042*/ 	.short	0x0008
        /*0044*/ 	.byte	0x00, 0xf5, 0x21, 0x00


	//----- nvinfo : EIATTR_KPARAM_INFO
	.align		4
.L_15:
        /*0048*/ 	.byte	0x04, 0x17
        /*004a*/ 	.short	(.L_17 - .L_16)
.L_16:
        /*004c*/ 	.word	0x00000000
        /*0050*/ 	.short	0x0000
        /*0052*/ 	.short	0x0000
        /*0054*/ 	.byte	0x00, 0xf5, 0x21, 0x00


	//----- nvinfo : EIATTR_SPARSE_MMA_MASK
	.align		4
.L_17:
        /*0058*/ 	.byte	0x03, 0x50
        /*005a*/ 	.short	0x0000


	//----- nvinfo : EIATTR_MAXREG_COUNT
	.align		4
        /*005c*/ 	.byte	0x03, 0x1b
        /*005e*/ 	.short	0x00ff


	//----- nvinfo : EIATTR_NUM_BARRIERS
	.align		4
        /*0060*/ 	.byte	0x02, 0x4c
        /*0062*/ 	.byte	0x01
	.zero		1


	//----- nvinfo : EIATTR_MERCURY_ISA_VERSION
	.align		4
        /*0064*/ 	.byte	0x03, 0x5f
        /*0066*/ 	.short	0x0101


	//----- nvinfo : EIATTR_VRC_CTA_INIT_COUNT
	.align		4
        /*0068*/ 	.byte	0x02, 0x4a
	.zero		1
	.zero		1


	//----- nvinfo : EIATTR_EXIT_INSTR_OFFSETS
	.align		4
        /*006c*/ 	.byte	0x04, 0x1c
        /*006e*/ 	.short	(.L_19 - .L_18)


	//   ....[0]....
.L_18:
        /*0070*/ 	.word	0x000006c0


	//----- nvinfo : EIATTR_CRS_STACK_SIZE
	.align		4
.L_19:
        /*0074*/ 	.byte	0x04, 0x1e
        /*0076*/ 	.short	(.L_21 - .L_20)
.L_20:
        /*0078*/ 	.word	0x00000000


	//----- nvinfo : EIATTR_CBANK_PARAM_SIZE
	.align		4
.L_21:
        /*007c*/ 	.byte	0x03, 0x19
        /*007e*/ 	.short	0x0020


	//----- nvinfo : EIATTR_PARAM_CBANK
	.align		4
        /*0080*/ 	.byte	0x04, 0x0a
        /*0082*/ 	.short	(.L_23 - .L_22)
	.align		4
.L_22:
        /*0084*/ 	.word	index@(.nv.constant0._Z15MatrixMulKernelPiS_S_ii)
        /*0088*/ 	.short	0x0380
        /*008a*/ 	.short	0x0020


	//----- nvinfo : EIATTR_SW_WAR
	.align		4
.L_23:
        /*008c*/ 	.byte	0x04, 0x36
        /*008e*/ 	.short	(.L_25 - .L_24)
.L_24:
        /*0090*/ 	.word	0x00000008
.L_25:


//--------------------- .nv.callgraph             --------------------------
	.section	.nv.callgraph,"",@"SHT_CUDA_CALLGRAPH"
	.align	4
	.sectionentsize	8
	.align		4
        /*0000*/ 	.word	0x00000000
	.align		4
        /*0004*/ 	.word	0xffffffff
	.align		4
        /*0008*/ 	.word	0x00000000
	.align		4
        /*000c*/ 	.word	0xfffffffe
	.align		4
        /*0010*/ 	.word	0x00000000
	.align		4
        /*0014*/ 	.word	0xfffffffd
	.align		4
        /*0018*/ 	.word	0x00000000
	.align		4
        /*001c*/ 	.word	0xfffffffc


//--------------------- .text._Z15MatrixMulKernelPiS_S_ii --------------------------
	.section	.text._Z15MatrixMulKernelPiS_S_ii,"ax",@progbits
	.align	128
        .global         _Z15MatrixMulKernelPiS_S_ii
        .type           _Z15MatrixMulKernelPiS_S_ii,@function
        .size           _Z15MatrixMulKernelPiS_S_ii,(.L_x_6 - _Z15MatrixMulKernelPiS_S_ii)
        .other          _Z15MatrixMulKernelPiS_S_ii,@"STO_CUDA_ENTRY STV_DEFAULT"
_Z15MatrixMulKernelPiS_S_ii:
.text._Z15MatrixMulKernelPiS_S_ii:
[----:B------:R-:W-:Y:S01]  /*0000*/  LDC R1, c[0x0][0x37c] ;  /* 0x0000df00ff017b82 */ /* 0x000fe20000000800 */
[----:B------:R-:W0:Y:S01]  /*0010*/  S2R R5, SR_CTAID.X ;  /* 0x0000000000057919 */ /* 0x000e220000002500 */
[----:B------:R-:W1:Y:S01]  /*0020*/  LDCU UR4, c[0x0][0x39c] ;  /* 0x00007380ff0477ac */ /* 0x000e620008000800 */
[----:B------:R-:W-:Y:S01]  /*0030*/  IMAD.MOV.U32 R4, RZ, RZ, RZ ;  /* 0x000000ffff047224 */ /* 0x000fe200078e00ff */
[----:B------:R-:W0:Y:S01]  /*0040*/  S2R R0, SR_TID.X ;  /* 0x0000000000007919 */ /* 0x000e220000002100 */
[----:B------:R-:W2:Y:S01]  /*0050*/  LDCU.64 UR8, c[0x0][0x358] ;  /* 0x00006b00ff0877ac */ /* 0x000ea20008000a00 */
[----:B-1----:R-:W-:Y:S01]  /*0060*/  UISETP.GE.AND UP0, UPT, UR4, -0x7e, UPT ;  /* 0xffffff820400788c */ /* 0x002fe2000bf06270 */
[----:B0-----:R-:W-:-:S08]  /*0070*/  IMAD R5, R5, 0x80, R0 ;  /* 0x0000008005057824 */ /* 0x001fd000078e0200 */
[----:B--2---:R-:W-:Y:S05]  /*0080*/  BRA.U !UP0, `(.L_x_0) ;  /* 0x0000000508807547 */ /* 0x004fea000b800000 */
[----:B------:R-:W0:Y:S01]  /*0090*/  S2UR UR6, SR_CgaCtaId ;  /* 0x00000000000679c3 */ /* 0x000e220000008800 */
[----:B------:R-:W-:Y:S01]  /*00a0*/  UIADD3 UR4, UPT, UPT, UR4, -0x1, URZ ;  /* 0xffffffff04047890 */ /* 0x000fe2000fffe0ff */
[----:B------:R-:W-:Y:S02]  /*00b0*/  HFMA2 R4, -RZ, RZ, 0, 0 ;  /* 0x00000000ff047431 */ /* 0x000fe400000001ff */
[----:B------:R-:W-:Y:S01]  /*00c0*/  IMAD.MOV.U32 R9, RZ, RZ, RZ ;  /* 0x000000ffff097224 */ /* 0x000fe200078e00ff */
[----:B------:R-:W-:-:S04]  /*00d0*/  USHF.R.S32.HI UR5, URZ, 0x1f, UR4 ;  /* 0x0000001fff057899 */ /* 0x000fc80008011404 */
[----:B------:R-:W-:-:S03]  /*00e0*/  ULEA.HI UR5, UR5, UR4, URZ, 0x7 ;  /* 0x0000000405057291 */ /* 0x000fc6000f8f38ff */
[----:B------:R-:W-:Y:S01]  /*00f0*/  UMOV UR4, 0x400 ;  /* 0x0000040000047882 */ /* 0x000fe20000000000 */
[----:B------:R-:W-:Y:S02]  /*0100*/  USHF.R.S32.HI UR5, URZ, 0x7, UR5 ;  /* 0x00000007ff057899 */ /* 0x000fe40008011405 */
[----:B0-----:R-:W-:-:S06]  /*0110*/  ULEA UR4, UR6, UR4, 0x18 ;  /* 0x0000000406047291 */ /* 0x001fcc000f8ec0ff */
[----:B------:R-:W-:-:S07]  /*0120*/  LEA R6, R0, UR4, 0x2 ;  /* 0x0000000400067c11 */ /* 0x000fce000f8e10ff */
.L_x_4:
[----:B0-----:R-:W0:Y:S01]  /*0130*/  LDCU UR10, c[0x0][0x39c] ;  /* 0x00007380ff0a77ac */ /* 0x001e220008000800 */
[----:B------:R-:W-:Y:S02]  /*0140*/  IMAD R11, R9, 0x80, R0 ;  /* 0x00000080090b7824 */ /* 0x000fe400078e0200 */
[----:B------:R-:W-:Y:S01]  /*0150*/  IMAD.MOV.U32 R7, RZ, RZ, RZ ;  /* 0x000000ffff077224 */ /* 0x000fe200078e00ff */
[----:B------:R-:W1:Y:S02]  /*0160*/  LDCU UR6, c[0x0][0x398] ;  /* 0x00007300ff0677ac */ /* 0x000e640008000800 */
[----:B0-----:R-:W-:-:S13]  /*0170*/  ISETP.GE.AND P0, PT, R11, UR10, PT ;  /* 0x0000000a0b007c0c */ /* 0x001fda000bf06270 */
[----:B------:R-:W0:Y:S02]  /*0180*/  @!P0 LDC.64 R2, c[0x0][0x388] ;  /* 0x0000e200ff028b82 */ /* 0x000e240000000a00 */
[----:B0-----:R-:W-:-:S05]  /*0190*/  @!P0 IMAD.WIDE.U32 R2, R11, 0x4, R2 ;  /* 0x000000040b028825 */ /* 0x001fca00078e0002 */
[----:B------:R-:W2:Y:S01]  /*01a0*/  @!P0 LDG.E R7, desc[UR8][R2.64] ;  /* 0x0000000802078981 */ /* 0x000ea2000c1e1900 */
[----:B-1----:R-:W-:Y:S01]  /*01b0*/  ISETP.GE.AND P0, PT, R5, UR6, PT ;  /* 0x0000000605007c0c */ /* 0x002fe2000bf06270 */
[----:B------:R-:W-:Y:S02]  /*01c0*/  BSSY.RECONVERGENT B0, `(.L_x_1) ;  /* 0x0000048000007945 */ /* 0x000fe40003800200 */
[----:B--2---:R0:W-:Y:S01]  /*01d0*/  STS [R6], R7 ;  /* 0x0000000706007388 */ /* 0x0041e20000000800 */
[----:B------:R-:W-:Y:S09]  /*01e0*/  BAR.SYNC.DEFER_BLOCKING 0x0 ;  /* 0x0000000000007b1d */ /* 0x000ff20000010000 */
[----:B------:R-:W-:Y:S05]  /*01f0*/  @P0 BRA `(.L_x_2) ;  /* 0x0000000400100947 */ /* 0x000fea0003800000 */
[----:B------:R-:W-:Y:S01]  /*0200*/  SHF.L.U32 R8, R9, 0x7, RZ ;  /* 0x0000000709087819 */ /* 0x000fe200000006ff */
[----:B------:R-:W-:Y:S01]  /*0210*/  IMAD.MOV.U32 R11, RZ, RZ, RZ ;  /* 0x000000ffff0b7224 */ /* 0x000fe200078e00ff */
[----:B------:R-:W1:Y:S03]  /*0220*/  LDCU UR11, c[0x0][0x39c] ;  /* 0x00007380ff0b77ac */ /* 0x000e660008000800 */
[----:B------:R-:W-:Y:S01]  /*0230*/  IMAD R10, R5, UR10, R8 ;  /* 0x0000000a050a7c24 */ /* 0x000fe2000f8e0208 */
[----:B------:R-:W2:Y:S04]  /*0240*/  LDCU.64 UR6, c[0x0][0x380] ;  /* 0x00007000ff0677ac */ /* 0x000ea80008000a00 */
[----:B0-----:R-:W-:-:S07]  /*0250*/  SHF.R.S32.HI R7, RZ, 0x1f, R10 ;  /* 0x0000001fff077819 */ /* 0x001fce000001140a */
.L_x_3:
[----:B------:R-:W-:-:S05]  /*0260*/  IMAD.IADD R16, R8, 0x1, R11 ;  /* 0x0000000108107824 */ /* 0x000fca00078e020b */
[----:B-1----:R-:W-:-:S13]  /*0270*/  ISETP.GE.AND P6, PT, R16, UR11, PT ;  /* 0x0000000b10007c0c */ /* 0x002fda000bfc6270 */
[----:B------:R-:W0:Y:S01]  /*0280*/  @!P6 LDC.64 R18, c[0x0][0x380] ;  /* 0x0000e000ff12eb82 */ /* 0x000e220000000a00 */
[----:B------:R-:W-:-:S04]  /*0290*/  @!P6 IMAD R3, R5, UR11, R16 ;  /* 0x0000000b0503ec24 */ /* 0x000fc8000f8e0210 */
[----:B0-----:R-:W-:-:S06]  /*02a0*/  @!P6 IMAD.WIDE R18, R3, 0x4, R18 ;  /* 0x000000040312e825 */ /* 0x001fcc00078e0212 */
[----:B------:R0:W3:Y:S01]  /*02b0*/  @!P6 LDG.E R18, desc[UR8][R18.64] ;  /* 0x000000081212e981 */ /* 0x0000e2000c1e1900 */
[----:B------:R-:W-:Y:S02]  /*02c0*/  IADD3 R2, PT, PT, R16, 0x1, RZ ;  /* 0x0000000110027810 */ /* 0x000fe40007ffe0ff */
[----:B------:R-:W-:Y:S02]  /*02d0*/  IADD3 R3, P1, PT, R10, R11, RZ ;  /* 0x0000000b0a037210 */ /* 0x000fe40007f3e0ff */
[C---:B------:R-:W-:Y:S02]  /*02e0*/  LEA R12, R11.reuse, UR4, 0x2 ;  /* 0x000000040b0c7c11 */ /* 0x040fe4000f8e10ff */
[----:B------:R-:W-:Y:S02]  /*02f0*/  ISETP.GE.AND P0, PT, R2, UR11, PT ;  /* 0x0000000b02007c0c */ /* 0x000fe4000bf06270 */
[----:B------:R-:W-:Y:S01]  /*0300*/  LEA.HI.X.SX32 R14, R11, R7, 0x1, P1 ;  /* 0x000000070b0e7211 */ /* 0x000fe200008f0eff */
[----:B------:R-:W3:Y:S01]  /*0310*/  @!P6 LDS R15, [R12] ;  /* 0x000000000c0fe984 */ /* 0x000ee20000000800 */
[----:B--2---:R-:W-:-:S04]  /*0320*/  LEA R2, P1, R3, UR6, 0x2 ;  /* 0x0000000603027c11 */ /* 0x004fc8000f8210ff */
[----:B------:R-:W-:-:S05]  /*0330*/  LEA.HI.X R3, R3, UR7, R14, 0x2, P1 ;  /* 0x0000000703037c11 */ /* 0x000fca00088f140e */
[----:B------:R-:W2:Y:S01]  /*0340*/  @!P0 LDG.E R14, desc[UR8][R2.64+0x4] ;  /* 0x00000408020e8981 */ /* 0x000ea2000c1e1900 */
[C---:B------:R-:W-:Y:S01]  /*0350*/  VIADD R17, R16.reuse, 0x3 ;  /* 0x0000000310117836 */ /* 0x040fe20000000000 */
[C---:B0-----:R-:W-:Y:S01]  /*0360*/  IADD3 R19, PT, PT, R16.reuse, 0x4, RZ ;  /* 0x0000000410137810 */ /* 0x041fe20007ffe0ff */
[C---:B------:R-:W-:Y:S01]  /*0370*/  VIADD R13, R16.reuse, 0x2 ;  /* 0x00000002100d7836 */ /* 0x040fe20000000000 */
[----:B------:R-:W2:Y:S02]  /*0380*/  @!P0 LDS R21, [R12+0x4] ;  /* 0x000004000c158984 */ /* 0x000ea40000000800 */
[----:B------:R-:W-:Y:S01]  /*0390*/  ISETP.GE.AND P2, PT, R17, UR11, PT ;  /* 0x0000000b11007c0c */ /* 0x000fe2000bf46270 */
[----:B------:R-:W-:Y:S01]  /*03a0*/  VIADD R17, R16, 0x5 ;  /* 0x0000000510117836 */ /* 0x000fe20000000000 */
[----:B------:R-:W-:Y:S01]  /*03b0*/  ISETP.GE.AND P1, PT, R13, UR11, PT ;  /* 0x0000000b0d007c0c */ /* 0x000fe2000bf26270 */
[----:B------:R-:W-:Y:S01]  /*03c0*/  IMAD.MOV.U32 R13, RZ, RZ, RZ ;  /* 0x000000ffff0d7224 */ /* 0x000fe200078e00ff */
[----:B------:R-:W-:-:S02]  /*03d0*/  ISETP.GE.AND P3, PT, R19, UR11, PT ;  /* 0x0000000b13007c0c */ /* 0x000fc4000bf66270 */
[C---:B------:R-:W-:Y:S01]  /*03e0*/  IADD3 R19, PT, PT, R16.reuse, 0x6, RZ ;  /* 0x0000000610137810 */ /* 0x040fe20007ffe0ff */
[----:B------:R-:W-:Y:S01]  /*03f0*/  VIADD R16, R16, 0x7 ;  /* 0x0000000710107836 */ /* 0x000fe20000000000 */
[----:B------:R-:W-:Y:S02]  /*0400*/  ISETP.GE.AND P4, PT, R17, UR11, PT ;  /* 0x0000000b11007c0c */ /* 0x000fe4000bf86270 */
[----:B------:R-:W-:Y:S01]  /*0410*/  ISETP.GE.AND P5, PT, R19, UR11, PT ;  /* 0x0000000b13007c0c */ /* 0x000fe2000bfa6270 */
[----:B------:R-:W-:Y:S02]  /*0420*/  IMAD.MOV.U32 R26, RZ, RZ, RZ ;  /* 0x000000ffff1a7224 */ /* 0x000fe400078e00ff */
[----:B------:R-:W-:Y:S04]  /*0430*/  @!P2 LDS R25, [R12+0xc] ;  /* 0x00000c000c19a984 */ /* 0x000fe80000000800 */
[----:B------:R-:W4:Y:S04]  /*0440*/  @!P1 LDG.E R19, desc[UR8][R2.64+0x8] ;  /* 0x0000080802139981 */ /* 0x000f28000c1e1900 */
[----:B------:R-:W5:Y:S04]  /*0450*/  @!P3 LDG.E R17, desc[UR8][R2.64+0x10] ;  /* 0x000010080211b981 */ /* 0x000f68000c1e1900 */
[----:B------:R-:W4:Y:S04]  /*0460*/  @!P1 LDS R24, [R12+0x8] ;  /* 0x000008000c189984 */ /* 0x000f280000000800 */
[----:B------:R-:W5:Y:S01]  /*0470*/  @!P3 LDS R22, [R12+0x10] ;  /* 0x000010000c16b984 */ /* 0x000f620000000800 */
[----:B---3--:R-:W-:Y:S01]  /*0480*/  @!P6 IMAD R13, R18, R15, RZ ;  /* 0x0000000f120de224 */ /* 0x008fe200078e02ff */
[----:B------:R-:W-:-:S02]  /*0490*/  ISETP.GE.AND P6, PT, R16, UR11, PT ;  /* 0x0000000b10007c0c */ /* 0x000fc4000bfc6270 */
[----:B------:R-:W3:Y:S04]  /*04a0*/  @!P2 LDG.E R18, desc[UR8][R2.64+0xc] ;  /* 0x00000c080212a981 */ /* 0x000ee8000c1e1900 */
[----:B------:R-:W3:Y:S04]  /*04b0*/  @!P4 LDG.E R15, desc[UR8][R2.64+0x14] ;  /* 0x00001408020fc981 */ /* 0x000ee8000c1e1900 */
[----:B------:R-:W3:Y:S04]  /*04c0*/  @!P5 LDG.E R16, desc[UR8][R2.64+0x18] ;  /* 0x000018080210d981 */ /* 0x000ee8000c1e1900 */
[----:B------:R0:W3:Y:S04]  /*04d0*/  @!P6 LDG.E R20, desc[UR8][R2.64+0x1c] ;  /* 0x00001c080214e981 */ /* 0x0000e8000c1e1900 */
[----:B------:R-:W-:Y:S01]  /*04e0*/  @!P6 LDS R23, [R12+0x1c] ;  /* 0x00001c000c17e984 */ /* 0x000fe20000000800 */
[----:B--2---:R-:W-:-:S03]  /*04f0*/  @!P0 IMAD R26, R14, R21, RZ ;  /* 0x000000150e1a8224 */ /* 0x004fc600078e02ff */
[----:B------:R-:W1:Y:S04]  /*0500*/  @!P4 LDS R14, [R12+0x14] ;  /* 0x000014000c0ec984 */ /* 0x000e680000000800 */
[----:B------:R-:W2:Y:S01]  /*0510*/  @!P5 LDS R21, [R12+0x18] ;  /* 0x000018000c15d984 */ /* 0x000ea20000000800 */
[----:B------:R-:W-:Y:S01]  /*0520*/  VIADD R11, R11, 0x8 ;  /* 0x000000080b0b7836 */ /* 0x000fe20000000000 */
[----:B0-----:R-:W-:Y:S02]  /*0530*/  CS2R R2, SRZ ;  /* 0x0000000000027805 */ /* 0x001fe4000001ff00 */
[----:B------:R-:W-:Y:S02]  /*0540*/  IADD3 R26, PT, PT, R26, R13, R4 ;  /* 0x0000000d1a1a7210 */ /* 0x000fe40007ffe004 */
[----:B------:R-:W-:Y:S01]  /*0550*/  ISETP.NE.AND P0, PT, R11, 0x80, PT ;  /* 0x000000800b00780c */ /* 0x000fe20003f05270 */
[----:B------:R-:W-:Y:S01]  /*0560*/  IMAD.MOV.U32 R13, RZ, RZ, RZ ;  /* 0x000000ffff0d7224 */ /* 0x000fe200078e00ff */
[----:B------:R-:W-:Y:S01]  /*0570*/  MOV R4, RZ ;  /* 0x000000ff00047202 */ /* 0x000fe20000000f00 */
[----:B----4-:R-:W-:-:S02]  /*0580*/  @!P1 IMAD R2, R19, R24, RZ ;  /* 0x0000001813029224 */ /* 0x010fc400078e02ff */
[----:B-----5:R-:W-:Y:S02]  /*0590*/  @!P3 IMAD R4, R17, R22, RZ ;  /* 0x000000161104b224 */ /* 0x020fe400078e02ff */
[----:B------:R-:W-:Y:S02]  /*05a0*/  IMAD.MOV.U32 R17, RZ, RZ, RZ ;  /* 0x000000ffff117224 */ /* 0x000fe400078e00ff */
[----:B---3--:R-:W-:Y:S02]  /*05b0*/  @!P2 IMAD R3, R18, R25, RZ ;  /* 0x000000191203a224 */ /* 0x008fe400078e02ff */
[----:B------:R-:W-:Y:S02]  /*05c0*/  HFMA2 R18, -RZ, RZ, 0, 0 ;  /* 0x00000000ff127431 */ /* 0x000fe400000001ff */
[----:B-1----:R-:W-:Y:S01]  /*05d0*/  @!P4 IMAD R13, R15, R14, RZ ;  /* 0x0000000e0f0dc224 */ /* 0x002fe200078e02ff */
[----:B------:R-:W-:Y:S01]  /*05e0*/  IADD3 R2, PT, PT, R3, R2, R26 ;  /* 0x0000000203027210 */ /* 0x000fe20007ffe01a */
[----:B--2---:R-:W-:-:S03]  /*05f0*/  @!P5 IMAD R17, R16, R21, RZ ;  /* 0x000000151011d224 */ /* 0x004fc600078e02ff */
[----:B------:R-:W-:Y:S01]  /*0600*/  IADD3 R4, PT, PT, R13, R4, R2 ;  /* 0x000000040d047210 */ /* 0x000fe20007ffe002 */
[----:B------:R-:W-:-:S05]  /*0610*/  @!P6 IMAD R18, R20, R23, RZ ;  /* 0x000000171412e224 */ /* 0x000fca00078e02ff */
[----:B------:R-:W-:Y:S01]  /*0620*/  IADD3 R4, PT, PT, R18, R17, R4 ;  /* 0x0000001112047210 */ /* 0x000fe20007ffe004 */
[----:B------:R-:W-:Y:S06]  /*0630*/  @P0 BRA `(.L_x_3) ;  /* 0xfffffffc00080947 */ /* 0x000fec000383ffff */
.L_x_2:
[----:B------:R-:W-:Y:S05]  /*0640*/  BSYNC.RECONVERGENT B0 ;  /* 0x0000000000007941 */ /* 0x000fea0003800200 */
.L_x_1:
[----:B------:R-:W-:Y:S01]  /*0650*/  BAR.SYNC.DEFER_BLOCKING 0x0 ;  /* 0x0000000000007b1d */ /* 0x000fe20000010000 */
[C---:B------:R-:W-:Y:S02]  /*0660*/  ISETP.NE.AND P0, PT, R9.reuse, UR5, PT ;  /* 0x0000000509007c0c */ /* 0x040fe4000bf05270 */
[----:B------:R-:W-:-:S11]  /*0670*/  IADD3 R9, PT, PT, R9, 0x1, RZ ;  /* 0x0000000109097810 */ /* 0x000fd60007ffe0ff */
[----:B------:R-:W-:Y:S05]  /*0680*/  @P0 BRA `(.L_x_4) ;  /* 0xfffffff800a80947 */ /* 0x000fea000383ffff */
.L_x_0:
[----:B------:R-:W1:Y:S02]  /*0690*/  LDC.64 R2, c[0x0][0x390] ;  /* 0x0000e400ff027b82 */ /* 0x000e640000000a00 */
[----:B-1----:R-:W-:-:S05]  /*06a0*/  IMAD.WIDE.U32 R2, R5, 0x4, R2 ;  /* 0x0000000405027825 */ /* 0x002fca00078e0002 */
[----:B------:R-:W-:Y:S01]  /*06b0*/  STG.E desc[UR8][R2.64], R4 ;  /* 0x0000000402007986 */ /* 0x000fe2000c101908 */
[----:B------:R-:W-:Y:S05]  /*06c0*/  EXIT ;  /* 0x000000000000794d */ /* 0x000fea0003800000 */
.L_x_5:
[----:B------:R-:W-:-:S00]  /*06d0*/  BRA `(.L_x_5) ;  /* 0xfffffffc00fc7947 */ /* 0x000fc0000383ffff */
[----:B------:R-:W-:-:S00]  /*06e0*/  NOP ;  /* 0x0000000000007918 */ /* 0x000fc00000000000 */
        /* <DEDUP_REMOVED lines=9> */
.L_x_6:


//--------------------- .nv.shared._Z15MatrixMulKernelPiS_S_ii --------------------------
	.section	.nv.shared._Z15MatrixMulKernelPiS_S_ii,"aw",@nobits
	.sectionflags	@""
	.align	4
.nv.shared._Z15MatrixMulKernelPiS_S_ii:
	.zero		1536


//--------------------- .nv.shared.reserved.0     --------------------------
	.section	.nv.shared.reserved.0,"aw",@nobits
	.weak		__nv_reservedSMEM_offset_0_alias
	.size		__nv_reservedSMEM_offset_0_alias, 0, 64
	.other		__nv_reservedSMEM_offset_0_alias,@"STO_CUDA_RESERVED_SHARED STV_DEFAULT"
__nv_reservedSMEM_offset_0_alias:
	.zero		0
	.zero		64


//--------------------- .nv.constant0._Z15MatrixMulKernelPiS_S_ii --------------------------
	.section	.nv.constant0._Z15MatrixMulKernelPiS_S_ii,"a",@progbits
	.sectionflags	@""
	.align	4
.nv.constant0._Z15MatrixMulKernelPiS_S_ii:
	.zero		928


//--------------------- SYMBOLS --------------------------

	.type		.nv.reservedSmem.offset0,@object
	.size		.nv.reservedSmem.offset0,0x4
	.type		.nv.reservedSmem.cap,@object
	.size		.nv.reservedSmem.cap,0x4
